	.headerflags	@"EF_CUDA_TEXMODE_UNIFIED EF_CUDA_64BIT_ADDRESS EF_CUDA_ACCELERATORS EF_CUDA_SM90 EF_CUDA_VIRTUAL_SM(EF_CUDA_SM90)"
	.elftype	@"ET_EXEC"


//--------------------- .nv.info                  --------------------------
	.section	.nv.info,"",@"SHT_CUDA_INFO"
	.align	4


	//----- nvinfo : EIATTR_REGCOUNT
	.align		4
        /*0000*/ 	.byte	0x04, 0x2f
        /*0002*/ 	.short	(.L_1 - .L_0)
	.align		4
.L_0:
        /*0004*/ 	.word	index@(triton_poi_fused_mul_sigmoid_0)
        /*0008*/ 	.word	0x0000000c


	//----- nvinfo : EIATTR_MIN_STACK_SIZE
	.align		4
.L_1:
        /*000c*/ 	.byte	0x04, 0x12
        /*000e*/ 	.short	(.L_3 - .L_2)
	.align		4
.L_2:
        /*0010*/ 	.word	index@(triton_poi_fused_mul_sigmoid_0)
        /*0014*/ 	.word	0x00000000


	//----- nvinfo : EIATTR_FRAME_SIZE
	.align		4
.L_3:
        /*0018*/ 	.byte	0x04, 0x11
        /*001a*/ 	.short	(.L_5 - .L_4)
	.align		4
.L_4:
        /*001c*/ 	.word	index@(triton_poi_fused_mul_sigmoid_0)
        /*0020*/ 	.word	0x00000000


	//----- nvinfo : EIATTR_MIN_STACK_SIZE
	.align		4
.L_5:
        /*0024*/ 	.byte	0x04, 0x12
        /*0026*/ 	.short	(.L_7 - .L_6)
	.align		4
.L_6:
        /*0028*/ 	.word	index@(triton_poi_fused_mul_sigmoid_0)
        /*002c*/ 	.word	0x00000000
.L_7:


//--------------------- .nv.info.triton_poi_fused_mul_sigmoid_0 --------------------------
	.section	.nv.info.triton_poi_fused_mul_sigmoid_0,"",@"SHT_CUDA_INFO"
	.sectionflags	@""
	.align	4


	//----- nvinfo : EIATTR_CUDA_API_VERSION
	.align		4
        /*0000*/ 	.byte	0x04, 0x37
        /*0002*/ 	.short	(.L_9 - .L_8)
.L_8:
        /*0004*/ 	.word	0x0000007c


	//----- nvinfo : EIATTR_KPARAM_INFO
	.align		4
.L_9:
        /*0008*/ 	.byte	0x04, 0x17
        /*000a*/ 	.short	(.L_11 - .L_10)
.L_10:
        /*000c*/ 	.word	0x00000000
        /*0010*/ 	.short	0x0003
        /*0012*/ 	.short	0x0018
        /*0014*/ 	.byte	0x00, 0xf0, 0x11, 0x00


	//----- nvinfo : EIATTR_KPARAM_INFO
	.align		4
.L_11:
        /*0018*/ 	.byte	0x04, 0x17
        /*001a*/ 	.short	(.L_13 - .L_12)
.L_12:
        /*001c*/ 	.word	0x00000000
        /*0020*/ 	.short	0x0002
        /*0022*/ 	.short	0x0010
        /*0024*/ 	.byte	0x00, 0xf4, 0x21, 0x00


	//----- nvinfo : EIATTR_KPARAM_INFO
	.align		4
.L_13:
        /*0028*/ 	.byte	0x04, 0x17
        /*002a*/ 	.short	(.L_15 - .L_14)
.L_14:
        /*002c*/ 	.word	0x00000000
        /*0030*/ 	.short	0x0001
        /*0032*/ 	.short	0x0008
        /*0034*/ 	.byte	0x00, 0xf4, 0x21, 0x00


	//----- nvinfo : EIATTR_KPARAM_INFO
	.align		4
.L_15:
        /*0038*/ 	.byte	0x04, 0x17
        /*003a*/ 	.short	(.L_17 - .L_16)
.L_16:
        /*003c*/ 	.word	0x00000000
        /*0040*/ 	.short	0x0000
        /*0042*/ 	.short	0x0000
        /*0044*/ 	.byte	0x00, 0xf4, 0x21, 0x00


	//----- nvinfo : EIATTR_SPARSE_MMA_MASK
	.align		4
.L_17:
        /*0048*/ 	.byte	0x03, 0x50
        /*004a*/ 	.short	0x0000


	//----- nvinfo : EIATTR_MAXREG_COUNT
	.align		4
        /*004c*/ 	.byte	0x03, 0x1b
        /*004e*/ 	.short	0x00ff


	//----- nvinfo : EIATTR_EXIT_INSTR_OFFSETS
	.align		4
        /*0050*/ 	.byte	0x04, 0x1c
        /*0052*/ 	.short	(.L_19 - .L_18)


	//   ....[0]....
.L_18:
        /*0054*/ 	.word	0x000002d0


	//   ....[1]....
        /*0058*/ 	.word	0x000002f0


	//----- nvinfo : EIATTR_REQNTID
	.align		4
.L_19:
        /*005c*/ 	.byte	0x04, 0x10
        /*005e*/ 	.short	(.L_21 - .L_20)
.L_20:
        /*0060*/ 	.word	0x00000080
        /*0064*/ 	.word	0x00000001
        /*0068*/ 	.word	0x00000001


	//----- nvinfo : EIATTR_CBANK_PARAM_SIZE
	.align		4
.L_21:
        /*006c*/ 	.byte	0x03, 0x19
        /*006e*/ 	.short	0x001c


	//----- nvinfo : EIATTR_PARAM_CBANK
	.align		4
        /*0070*/ 	.byte	0x04, 0x0a
        /*0072*/ 	.short	(.L_23 - .L_22)
	.align		4
.L_22:
        /*0074*/ 	.word	index@(.nv.constant0.triton_poi_fused_mul_sigmoid_0)
        /*0078*/ 	.short	0x0210
        /*007a*/ 	.short	0x001c


	//----- nvinfo : EIATTR_SW_WAR
	.align		4
.L_23:
        /*007c*/ 	.byte	0x04, 0x36
        /*007e*/ 	.short	(.L_25 - .L_24)
.L_24:
        /*0080*/ 	.word	0x00000008
.L_25:


//--------------------- .nv.callgraph             --------------------------
	.section	.nv.callgraph,"",@"SHT_CUDA_CALLGRAPH"
	.align	4
	.sectionentsize	8
	.align		4
        /*0000*/ 	.word	0x00000000
	.align		4
        /*0004*/ 	.word	0xffffffff
	.align		4
        /*0008*/ 	.word	0x00000000
	.align		4
        /*000c*/ 	.word	0xfffffffe
	.align		4
        /*0010*/ 	.word	0x00000000
	.align		4
        /*0014*/ 	.word	0xfffffffd
	.align		4
        /*0018*/ 	.word	0x00000000
	.align		4
        /*001c*/ 	.word	0xfffffffc


//--------------------- .text.triton_poi_fused_mul_sigmoid_0 --------------------------
	.section	.text.triton_poi_fused_mul_sigmoid_0,"ax",@progbits
	.align	128
        .global         triton_poi_fused_mul_sigmoid_0
        .type           triton_poi_fused_mul_sigmoid_0,@function
        .size           triton_poi_fused_mul_sigmoid_0,(.L_x_1 - triton_poi_fused_mul_sigmoid_0)
        .other          triton_poi_fused_mul_sigmoid_0,@"STO_CUDA_ENTRY STV_DEFAULT"
triton_poi_fused_mul_sigmoid_0:
.text.triton_poi_fused_mul_sigmoid_0:
[----:B------:R-:W0:Y:S02]  /*0000*/  LDC R1, c[0x0][0x28] ;  /* 0x00000a00ff017b82 */ /* 0x000e240000000800 */
[----:B------:R-:W1:Y:S01]  /*0010*/  S2R R0, SR_TID.X ;  /* 0x0000000000007919 */ /* 0x000e620000002100 */
[----:B------:R-:W2:Y:S01]  /*0020*/  LDC.64 R6, c[0x0][0x218] ;  /* 0x00008600ff067b82 */ /* 0x000ea20000000a00 */
[----:B------:R-:W-:Y:S01]  /*0030*/  CS2R R8, SRZ ;  /* 0x0000000000087805 */ /* 0x000fe2000001ff00 */
[----:B------:R-:W-:Y:S01]  /*0040*/  ULDC.64 UR4, c[0x0][0x208] ;  /* 0x0000820000047ab9 */ /* 0x000fe20000000a00 */
[----:B------:R-:W3:Y:S05]  /*0050*/  S2R R3, SR_CTAID.X ;  /* 0x0000000000037919 */ /* 0x000eea0000002500 */
[----:B------:R-:W4:Y:S01]  /*0060*/  LDC.64 R4, c[0x0][0x210] ;  /* 0x00008400ff047b82 */ /* 0x000f220000000a00 */
[----:B-1----:R-:W-:-:S04]  /*0070*/  SHF.L.U32 R0, R0, 0x1, RZ ;  /* 0x0000000100007819 */ /* 0x002fc800000006ff */
[----:B------:R-:W-:-:S04]  /*0080*/  LOP3.LUT R0, R0, 0xfe, RZ, 0xc0, !PT ;  /* 0x000000fe00007812 */ /* 0x000fc800078ec0ff */
[----:B---3--:R-:W-:-:S04]  /*0090*/  LEA R0, R3, R0, 0x8 ;  /* 0x0000000003007211 */ /* 0x008fc800078e40ff */
[C---:B------:R-:W-:Y:S01]  /*00a0*/  ISETP.GE.AND P0, PT, R0.reuse, 0x100, PT ;  /* 0x000001000000780c */ /* 0x040fe20003f06270 */
[----:B--2---:R-:W-:-:S12]  /*00b0*/  IMAD.WIDE R6, R0, 0x4, R6 ;  /* 0x0000000400067825 */ /* 0x004fd800078e0206 */
[----:B------:R-:W2:Y:S01]  /*00c0*/  @!P0 LDG.E.64 R8, desc[UR4][R6.64] ;  /* 0x0000000406088981 */ /* 0x000ea2000c1e1b00 */
[----:B------:R-:W-:Y:S01]  /*00d0*/  CS2R R2, SRZ ;  /* 0x0000000000027805 */ /* 0x000fe2000001ff00 */
[----:B----4-:R-:W-:-:S05]  /*00e0*/  IMAD.WIDE R4, R0, 0x4, R4 ;  /* 0x0000000400047825 */ /* 0x010fca00078e0204 */
[----:B------:R1:W3:Y:S02]  /*00f0*/  @!P0 LDG.E.64 R2, desc[UR4][R4.64] ;  /* 0x0000000404028981 */ /* 0x0002e4000c1e1b00 */
[----:B-1----:R-:W1:Y:S02]  /*0100*/  LDC.64 R4, c[0x0][0x220] ;  /* 0x00008800ff047b82 */ /* 0x002e640000000a00 */
[----:B-1----:R-:W-:-:S04]  /*0110*/  IMAD.WIDE R4, R0, 0x4, R4 ;  /* 0x0000000400047825 */ /* 0x002fc800078e0204 */
[----:B--2---:R-:W-:Y:S01]  /*0120*/  FADD R8, RZ, -R8 ;  /* 0x80000008ff087221 */ /* 0x004fe20000000000 */
[----:B------:R-:W-:-:S03]  /*0130*/  FADD R9, RZ, -R9 ;  /* 0x80000009ff097221 */ /* 0x000fc60000000000 */
[----:B------:R-:W-:Y:S01]  /*0140*/  FMUL R8, R8, 1.4426950216293334961 ;  /* 0x3fb8aa3b08087820 */ /* 0x000fe20000400000 */
[----:B------:R-:W-:-:S04]  /*0150*/  FMUL R9, R9, 1.4426950216293334961 ;  /* 0x3fb8aa3b09097820 */ /* 0x000fc80000400000 */
[----:B------:R-:W-:Y:S02]  /*0160*/  FSETP.GEU.AND P1, PT, R8, -126, PT ;  /* 0xc2fc00000800780b */ /* 0x000fe40003f2e000 */
[----:B------:R-:W-:-:S11]  /*0170*/  FSETP.GEU.AND P2, PT, R9, -126, PT ;  /* 0xc2fc00000900780b */ /* 0x000fd60003f4e000 */
[----:B------:R-:W-:Y:S02]  /*0180*/  @!P1 FMUL R8, R8, 0.5 ;  /* 0x3f00000008089820 */ /* 0x000fe40000400000 */
[----:B------:R-:W-:Y:S02]  /*0190*/  @!P2 FMUL R9, R9, 0.5 ;  /* 0x3f0000000909a820 */ /* 0x000fe40000400000 */
[----:B------:R1:W2:Y:S08]  /*01a0*/  MUFU.EX2 R6, R8 ;  /* 0x0000000800067308 */ /* 0x0002b00000000800 */
[----:B------:R-:W4:Y:S01]  /*01b0*/  MUFU.EX2 R7, R9 ;  /* 0x0000000900077308 */ /* 0x000f220000000800 */
[----:B-1----:R-:W-:Y:S01]  /*01c0*/  HFMA2.MMA R8, -RZ, RZ, 1.625, 0 ;  /* 0x3e800000ff087435 */ /* 0x002fe200000001ff */
[----:B--2---:R-:W-:-:S04]  /*01d0*/  @!P1 FMUL R6, R6, R6 ;  /* 0x0000000606069220 */ /* 0x004fc80000400000 */
[----:B------:R-:W-:Y:S01]  /*01e0*/  FADD R6, R6, 1 ;  /* 0x3f80000006067421 */ /* 0x000fe20000000000 */
[----:B----4-:R-:W-:-:S04]  /*01f0*/  @!P2 FMUL R7, R7, R7 ;  /* 0x000000070707a220 */ /* 0x010fc80000400000 */
[----:B------:R-:W-:Y:S01]  /*0200*/  FSETP.GT.AND P1, PT, R6, 8.50705917302346158658e+37, PT ;  /* 0x7e8000000600780b */ /* 0x000fe20003f24000 */
[----:B------:R-:W-:-:S03]  /*0210*/  FADD R7, R7, 1 ;  /* 0x3f80000007077421 */ /* 0x000fc60000000000 */
[----:B------:R-:W-:Y:S02]  /*0220*/  FSEL R9, R8, 1, P1 ;  /* 0x3f80000008097808 */ /* 0x000fe40000800000 */
[----:B------:R-:W-:-:S04]  /*0230*/  FSETP.GT.AND P2, PT, R7, 8.50705917302346158658e+37, PT ;  /* 0x7e8000000700780b */ /* 0x000fc80003f44000 */
[----:B------:R-:W-:-:S03]  /*0240*/  FSEL R8, R8, 1, P2 ;  /* 0x3f80000008087808 */ /* 0x000fc60001000000 */
[----:B------:R-:W-:-:S06]  /*0250*/  @P1 FMUL R6, R6, 0.25 ;  /* 0x3e80000006061820 */ /* 0x000fcc0000400000 */
[----:B------:R-:W1:Y:S01]  /*0260*/  MUFU.RCP R6, R6 ;  /* 0x0000000600067308 */ /* 0x000e620000001000 */
[----:B------:R-:W-:-:S07]  /*0270*/  @P2 FMUL R7, R7, 0.25 ;  /* 0x3e80000007072820 */ /* 0x000fce0000400000 */
[----:B------:R-:W2:Y:S01]  /*0280*/  MUFU.RCP R7, R7 ;  /* 0x0000000700077308 */ /* 0x000ea20000001000 */
[----:B-1----:R-:W-:-:S04]  /*0290*/  FMUL R9, R6, R9 ;  /* 0x0000000906097220 */ /* 0x002fc80000400000 */
[----:B---3--:R-:W-:Y:S01]  /*02a0*/  FMUL R2, R9, R2 ;  /* 0x0000000209027220 */ /* 0x008fe20000400000 */
[----:B--2---:R-:W-:-:S04]  /*02b0*/  FMUL R8, R7, R8 ;  /* 0x0000000807087220 */ /* 0x004fc80000400000 */
[----:B------:R-:W-:Y:S01]  /*02c0*/  FMUL R3, R8, R3 ;  /* 0x0000000308037220 */ /* 0x000fe20000400000 */
[----:B------:R-:W-:Y:S06]  /*02d0*/  @P0 EXIT ;  /* 0x000000000000094d */ /* 0x000fec0003800000 */
[----:B------:R-:W-:Y:S01]  /*02e0*/  STG.E.64 desc[UR4][R4.64], R2 ;  /* 0x0000000204007986 */ /* 0x000fe2000c101b04 */
[----:B------:R-:W-:Y:S05]  /*02f0*/  EXIT ;  /* 0x000000000000794d */ /* 0x000fea0003800000 */
.L_x_0:
[----:B------:R-:W-:-:S00]  /*0300*/  BRA `(.L_x_0) ;  /* 0xfffffffc00fc7947 */ /* 0x000fc0000383ffff */
[----:B------:R-:W-:-:S00]  /*0310*/  NOP ;  /* 0x0000000000007918 */ /* 0x000fc00000000000 */
        /* <DEDUP_REMOVED lines=14> */
.L_x_1:


//--------------------- .nv.constant0.triton_poi_fused_mul_sigmoid_0 --------------------------
	.section	.nv.constant0.triton_poi_fused_mul_sigmoid_0,"a",@progbits
	.sectionflags	@""
	.align	4
.nv.constant0.triton_poi_fused_mul_sigmoid_0:
	.zero		556
